//
// Generated by NVIDIA NVVM Compiler
//
// Compiler Build ID: CL-36424714
// Cuda compilation tools, release 13.0, V13.0.88
// Based on NVVM 20.0.0
//

.version 9.0
.target sm_100
.address_size 64

	// .globl	_Z11reductionV0PfS_i
.extern .shared .align 16 .b8 sdata[];

.visible .entry _Z11reductionV0PfS_i(
	.param .u64 .ptr .align 1 _Z11reductionV0PfS_i_param_0,
	.param .u64 .ptr .align 1 _Z11reductionV0PfS_i_param_1,
	.param .u32 _Z11reductionV0PfS_i_param_2
)
{
	.reg .pred 	%p<6>;
	.reg .b32 	%r<17>;
	.reg .b32 	%f<9>;
	.reg .b64 	%rd<9>;

	ld.param.u64 	%rd1, [_Z11reductionV0PfS_i_param_0];
	ld.param.u64 	%rd2, [_Z11reductionV0PfS_i_param_1];
	ld.param.u32 	%r8, [_Z11reductionV0PfS_i_param_2];
	mov.u32 	%r1, %tid.x;
	mov.u32 	%r2, %ctaid.x;
	mov.u32 	%r3, %ntid.x;
	mad.lo.s32 	%r4, %r2, %r3, %r1;
	setp.ge.s32 	%p1, %r4, %r8;
	mov.f32 	%f8, 0f00000000;
	@%p1 bra 	$L__BB0_2;
	cvta.to.global.u64 	%rd3, %rd1;
	mul.wide.s32 	%rd4, %r4, 4;
	add.s64 	%rd5, %rd3, %rd4;
	ld.global.f32 	%f8, [%rd5];
$L__BB0_2:
	shl.b32 	%r9, %r1, 2;
	mov.u32 	%r10, sdata;
	add.s32 	%r5, %r10, %r9;
	st.shared.f32 	[%r5], %f8;
	bar.sync 	0;
	setp.lt.u32 	%p2, %r3, 2;
	@%p2 bra 	$L__BB0_7;
	mov.b32 	%r16, 1;
$L__BB0_4:
	shl.b32 	%r7, %r16, 1;
	add.s32 	%r12, %r7, -1;
	and.b32  	%r13, %r12, %r1;
	setp.ne.s32 	%p3, %r13, 0;
	@%p3 bra 	$L__BB0_6;
	shl.b32 	%r14, %r16, 2;
	add.s32 	%r15, %r5, %r14;
	ld.shared.f32 	%f4, [%r15];
	ld.shared.f32 	%f5, [%r5];
	add.f32 	%f6, %f4, %f5;
	st.shared.f32 	[%r5], %f6;
$L__BB0_6:
	bar.sync 	0;
	setp.lt.u32 	%p4, %r7, %r3;
	mov.u32 	%r16, %r7;
	@%p4 bra 	$L__BB0_4;
$L__BB0_7:
	setp.ne.s32 	%p5, %r1, 0;
	@%p5 bra 	$L__BB0_9;
	ld.shared.f32 	%f7, [sdata];
	cvta.to.global.u64 	%rd6, %rd2;
	mul.wide.u32 	%rd7, %r2, 4;
	add.s64 	%rd8, %rd6, %rd7;
	st.global.f32 	[%rd8], %f7;
$L__BB0_9:
	ret;

}
	// .globl	_Z11reductionV1PfS_i
.visible .entry _Z11reductionV1PfS_i(
	.param .u64 .ptr .align 1 _Z11reductionV1PfS_i_param_0,
	.param .u64 .ptr .align 1 _Z11reductionV1PfS_i_param_1,
	.param .u32 _Z11reductionV1PfS_i_param_2
)
{
	.reg .pred 	%p<6>;
	.reg .b32 	%r<14>;
	.reg .b32 	%f<9>;
	.reg .b64 	%rd<9>;

	ld.param.u64 	%rd1, [_Z11reductionV1PfS_i_param_0];
	ld.param.u64 	%rd2, [_Z11reductionV1PfS_i_param_1];
	ld.param.u32 	%r8, [_Z11reductionV1PfS_i_param_2];
	mov.u32 	%r1, %tid.x;
	mov.u32 	%r2, %ctaid.x;
	mov.u32 	%r13, %ntid.x;
	mad.lo.s32 	%r4, %r2, %r13, %r1;
	setp.ge.s32 	%p1, %r4, %r8;
	mov.f32 	%f8, 0f00000000;
	@%p1 bra 	$L__BB1_2;
	cvta.to.global.u64 	%rd3, %rd1;
	mul.wide.s32 	%rd4, %r4, 4;
	add.s64 	%rd5, %rd3, %rd4;
	ld.global.f32 	%f8, [%rd5];
$L__BB1_2:
	shl.b32 	%r9, %r1, 2;
	mov.u32 	%r10, sdata;
	add.s32 	%r5, %r10, %r9;
	st.shared.f32 	[%r5], %f8;
	bar.sync 	0;
	setp.lt.u32 	%p2, %r13, 2;
	@%p2 bra 	$L__BB1_6;
$L__BB1_3:
	shr.u32 	%r7, %r13, 1;
	setp.ge.u32 	%p3, %r1, %r7;
	@%p3 bra 	$L__BB1_5;
	shl.b32 	%r11, %r7, 2;
	add.s32 	%r12, %r5, %r11;
	ld.shared.f32 	%f4, [%r12];
	ld.shared.f32 	%f5, [%r5];
	add.f32 	%f6, %f4, %f5;
	st.shared.f32 	[%r5], %f6;
$L__BB1_5:
	bar.sync 	0;
	setp.gt.u32 	%p4, %r13, 3;
	mov.u32 	%r13, %r7;
	@%p4 bra 	$L__BB1_3;
$L__BB1_6:
	setp.ne.s32 	%p5, %r1, 0;
	@%p5 bra 	$L__BB1_8;
	ld.shared.f32 	%f7, [sdata];
	cvta.to.global.u64 	%rd6, %rd2;
	mul.wide.u32 	%rd7, %r2, 4;
	add.s64 	%rd8, %rd6, %rd7;
	st.global.f32 	[%rd8], %f7;
$L__BB1_8:
	ret;

}
	// .globl	_Z11reductionV2PfS_i
.visible .entry _Z11reductionV2PfS_i(
	.param .u64 .ptr .align 1 _Z11reductionV2PfS_i_param_0,
	.param .u64 .ptr .align 1 _Z11reductionV2PfS_i_param_1,
	.param .u32 _Z11reductionV2PfS_i_param_2
)
{
	.reg .pred 	%p<7>;
	.reg .b32 	%r<17>;
	.reg .b32 	%f<13>;
	.reg .b64 	%rd<11>;

	ld.param.u64 	%rd3, [_Z11reductionV2PfS_i_param_0];
	ld.param.u64 	%rd2, [_Z11reductionV2PfS_i_param_1];
	ld.param.u32 	%r9, [_Z11reductionV2PfS_i_param_2];
	cvta.to.global.u64 	%rd1, %rd3;
	mov.u32 	%r1, %tid.x;
	mov.u32 	%r2, %ctaid.x;
	mov.u32 	%r16, %ntid.x;
	mul.lo.s32 	%r10, %r16, %r2;
	shl.b32 	%r11, %r10, 1;
	add.s32 	%r4, %r11, %r1;
	setp.ge.s32 	%p1, %r4, %r9;
	mov.f32 	%f12, 0f00000000;
	@%p1 bra 	$L__BB2_2;
	mul.wide.s32 	%rd4, %r4, 4;
	add.s64 	%rd5, %rd1, %rd4;
	ld.global.f32 	%f12, [%rd5];
$L__BB2_2:
	add.s32 	%r5, %r4, %r16;
	setp.ge.u32 	%p2, %r5, %r9;
	@%p2 bra 	$L__BB2_4;
	mul.wide.u32 	%rd6, %r5, 4;
	add.s64 	%rd7, %rd1, %rd6;
	ld.global.f32 	%f6, [%rd7];
	add.f32 	%f12, %f12, %f6;
$L__BB2_4:
	shl.b32 	%r12, %r1, 2;
	mov.u32 	%r13, sdata;
	add.s32 	%r6, %r13, %r12;
	st.shared.f32 	[%r6], %f12;
	bar.sync 	0;
	setp.lt.u32 	%p3, %r16, 2;
	@%p3 bra 	$L__BB2_8;
$L__BB2_5:
	shr.u32 	%r8, %r16, 1;
	setp.ge.u32 	%p4, %r1, %r8;
	@%p4 bra 	$L__BB2_7;
	shl.b32 	%r14, %r8, 2;
	add.s32 	%r15, %r6, %r14;
	ld.shared.f32 	%f7, [%r15];
	ld.shared.f32 	%f8, [%r6];
	add.f32 	%f9, %f7, %f8;
	st.shared.f32 	[%r6], %f9;
$L__BB2_7:
	bar.sync 	0;
	setp.gt.u32 	%p5, %r16, 3;
	mov.u32 	%r16, %r8;
	@%p5 bra 	$L__BB2_5;
$L__BB2_8:
	setp.ne.s32 	%p6, %r1, 0;
	@%p6 bra 	$L__BB2_10;
	ld.shared.f32 	%f10, [sdata];
	cvta.to.global.u64 	%rd8, %rd2;
	mul.wide.u32 	%rd9, %r2, 4;
	add.s64 	%rd10, %rd8, %rd9;
	st.global.f32 	[%rd10], %f10;
$L__BB2_10:
	ret;

}
	// .globl	_Z11reductionV3PfS_i
.visible .entry _Z11reductionV3PfS_i(
	.param .u64 .ptr .align 1 _Z11reductionV3PfS_i_param_0,
	.param .u64 .ptr .align 1 _Z11reductionV3PfS_i_param_1,
	.param .u32 _Z11reductionV3PfS_i_param_2
)
{
	.reg .pred 	%p<14>;
	.reg .b32 	%r<17>;
	.reg .b32 	%f<31>;
	.reg .b64 	%rd<11>;

	ld.param.u64 	%rd3, [_Z11reductionV3PfS_i_param_0];
	ld.param.u64 	%rd2, [_Z11reductionV3PfS_i_param_1];
	ld.param.u32 	%r9, [_Z11reductionV3PfS_i_param_2];
	cvta.to.global.u64 	%rd1, %rd3;
	mov.u32 	%r1, %tid.x;
	mov.u32 	%r2, %ctaid.x;
	mov.u32 	%r3, %ntid.x;
	mul.lo.s32 	%r10, %r3, %r2;
	shl.b32 	%r11, %r10, 1;
	add.s32 	%r4, %r11, %r1;
	setp.ge.s32 	%p1, %r4, %r9;
	mov.f32 	%f30, 0f00000000;
	@%p1 bra 	$L__BB3_2;
	mul.wide.s32 	%rd4, %r4, 4;
	add.s64 	%rd5, %rd1, %rd4;
	ld.global.f32 	%f30, [%rd5];
$L__BB3_2:
	add.s32 	%r5, %r4, %r3;
	setp.ge.u32 	%p2, %r5, %r9;
	@%p2 bra 	$L__BB3_4;
	mul.wide.u32 	%rd6, %r5, 4;
	add.s64 	%rd7, %rd1, %rd6;
	ld.global.f32 	%f6, [%rd7];
	add.f32 	%f30, %f30, %f6;
$L__BB3_4:
	shl.b32 	%r12, %r1, 2;
	mov.u32 	%r13, sdata;
	add.s32 	%r6, %r13, %r12;
	st.shared.f32 	[%r6], %f30;
	bar.sync 	0;
	setp.lt.u32 	%p3, %r3, 66;
	@%p3 bra 	$L__BB3_9;
	mov.u32 	%r16, %r3;
$L__BB3_6:
	shr.u32 	%r8, %r16, 1;
	setp.ge.u32 	%p4, %r1, %r8;
	@%p4 bra 	$L__BB3_8;
	shl.b32 	%r14, %r8, 2;
	add.s32 	%r15, %r6, %r14;
	ld.shared.f32 	%f7, [%r15];
	ld.shared.f32 	%f8, [%r6];
	add.f32 	%f9, %f7, %f8;
	st.shared.f32 	[%r6], %f9;
$L__BB3_8:
	bar.sync 	0;
	setp.gt.u32 	%p5, %r16, 131;
	mov.u32 	%r16, %r8;
	@%p5 bra 	$L__BB3_6;
$L__BB3_9:
	setp.gt.u32 	%p6, %r1, 31;
	@%p6 bra 	$L__BB3_24;
	setp.lt.u32 	%p7, %r3, 64;
	@%p7 bra 	$L__BB3_12;
	ld.volatile.shared.f32 	%f10, [%r6+128];
	ld.volatile.shared.f32 	%f11, [%r6];
	add.f32 	%f12, %f10, %f11;
	st.volatile.shared.f32 	[%r6], %f12;
	bra.uni 	$L__BB3_13;
$L__BB3_12:
	setp.lt.u32 	%p8, %r3, 32;
	@%p8 bra 	$L__BB3_14;
$L__BB3_13:
	ld.volatile.shared.f32 	%f13, [%r6+64];
	ld.volatile.shared.f32 	%f14, [%r6];
	add.f32 	%f15, %f13, %f14;
	st.volatile.shared.f32 	[%r6], %f15;
	bra.uni 	$L__BB3_15;
$L__BB3_14:
	setp.lt.u32 	%p9, %r3, 16;
	@%p9 bra 	$L__BB3_16;
$L__BB3_15:
	ld.volatile.shared.f32 	%f16, [%r6+32];
	ld.volatile.shared.f32 	%f17, [%r6];
	add.f32 	%f18, %f16, %f17;
	st.volatile.shared.f32 	[%r6], %f18;
	bra.uni 	$L__BB3_17;
$L__BB3_16:
	setp.lt.u32 	%p10, %r3, 8;
	@%p10 bra 	$L__BB3_18;
$L__BB3_17:
	ld.volatile.shared.f32 	%f19, [%r6+16];
	ld.volatile.shared.f32 	%f20, [%r6];
	add.f32 	%f21, %f19, %f20;
	st.volatile.shared.f32 	[%r6], %f21;
	bra.uni 	$L__BB3_19;
$L__BB3_18:
	setp.lt.u32 	%p11, %r3, 4;
	@%p11 bra 	$L__BB3_20;
$L__BB3_19:
	ld.volatile.shared.f32 	%f22, [%r6+8];
	ld.volatile.shared.f32 	%f23, [%r6];
	add.f32 	%f24, %f22, %f23;
	st.volatile.shared.f32 	[%r6], %f24;
	bra.uni 	$L__BB3_21;
$L__BB3_20:
	setp.lt.u32 	%p12, %r3, 2;
	@%p12 bra 	$L__BB3_22;
$L__BB3_21:
	ld.volatile.shared.f32 	%f25, [%r6+4];
	ld.volatile.shared.f32 	%f26, [%r6];
	add.f32 	%f27, %f25, %f26;
	st.volatile.shared.f32 	[%r6], %f27;
$L__BB3_22:
	setp.ne.s32 	%p13, %r1, 0;
	@%p13 bra 	$L__BB3_24;
	ld.shared.f32 	%f28, [sdata];
	cvta.to.global.u64 	%rd8, %rd2;
	mul.wide.u32 	%rd9, %r2, 4;
	add.s64 	%rd10, %rd8, %rd9;
	st.global.f32 	[%rd10], %f28;
$L__BB3_24:
	ret;

}
	// .globl	_Z11reductionV4ILi256EEvPfS0_i
.visible .entry _Z11reductionV4ILi256EEvPfS0_i(
	.param .u64 .ptr .align 1 _Z11reductionV4ILi256EEvPfS0_i_param_0,
	.param .u64 .ptr .align 1 _Z11reductionV4ILi256EEvPfS0_i_param_1,
	.param .u32 _Z11reductionV4ILi256EEvPfS0_i_param_2
)
{
	.reg .pred 	%p<7>;
	.reg .b32 	%r<10>;
	.reg .b32 	%f<34>;
	.reg .b64 	%rd<9>;

	ld.param.u64 	%rd3, [_Z11reductionV4ILi256EEvPfS0_i_param_0];
	ld.param.u64 	%rd2, [_Z11reductionV4ILi256EEvPfS0_i_param_1];
	ld.param.u32 	%r5, [_Z11reductionV4ILi256EEvPfS0_i_param_2];
	cvta.to.global.u64 	%rd4, %rd3;
	mov.u32 	%r1, %tid.x;
	mov.u32 	%r2, %ctaid.x;
	shl.b32 	%r6, %r2, 9;
	add.s32 	%r3, %r6, %r1;
	setp.ge.s32 	%p1, %r3, %r5;
	mul.wide.s32 	%rd5, %r3, 4;
	add.s64 	%rd1, %rd4, %rd5;
	mov.f32 	%f33, 0f00000000;
	@%p1 bra 	$L__BB4_2;
	ld.global.f32 	%f33, [%rd1];
$L__BB4_2:
	add.s32 	%r7, %r3, 256;
	setp.ge.s32 	%p2, %r7, %r5;
	@%p2 bra 	$L__BB4_4;
	ld.global.f32 	%f6, [%rd1+1024];
	add.f32 	%f33, %f33, %f6;
$L__BB4_4:
	shl.b32 	%r8, %r1, 2;
	mov.u32 	%r9, sdata;
	add.s32 	%r4, %r9, %r8;
	st.shared.f32 	[%r4], %f33;
	bar.sync 	0;
	setp.gt.u32 	%p3, %r1, 127;
	@%p3 bra 	$L__BB4_6;
	ld.shared.f32 	%f7, [%r4+512];
	ld.shared.f32 	%f8, [%r4];
	add.f32 	%f9, %f7, %f8;
	st.shared.f32 	[%r4], %f9;
$L__BB4_6:
	bar.sync 	0;
	setp.gt.u32 	%p4, %r1, 63;
	@%p4 bra 	$L__BB4_8;
	ld.shared.f32 	%f10, [%r4+256];
	ld.shared.f32 	%f11, [%r4];
	add.f32 	%f12, %f10, %f11;
	st.shared.f32 	[%r4], %f12;
$L__BB4_8:
	bar.sync 	0;
	setp.gt.u32 	%p5, %r1, 31;
	@%p5 bra 	$L__BB4_11;
	ld.volatile.shared.f32 	%f13, [%r4+128];
	ld.volatile.shared.f32 	%f14, [%r4];
	add.f32 	%f15, %f13, %f14;
	st.volatile.shared.f32 	[%r4], %f15;
	ld.volatile.shared.f32 	%f16, [%r4+64];
	ld.volatile.shared.f32 	%f17, [%r4];
	add.f32 	%f18, %f16, %f17;
	st.volatile.shared.f32 	[%r4], %f18;
	ld.volatile.shared.f32 	%f19, [%r4+32];
	ld.volatile.shared.f32 	%f20, [%r4];
	add.f32 	%f21, %f19, %f20;
	st.volatile.shared.f32 	[%r4], %f21;
	ld.volatile.shared.f32 	%f22, [%r4+16];
	ld.volatile.shared.f32 	%f23, [%r4];
	add.f32 	%f24, %f22, %f23;
	st.volatile.shared.f32 	[%r4], %f24;
	ld.volatile.shared.f32 	%f25, [%r4+8];
	ld.volatile.shared.f32 	%f26, [%r4];
	add.f32 	%f27, %f25, %f26;
	st.volatile.shared.f32 	[%r4], %f27;
	ld.volatile.shared.f32 	%f28, [%r4+4];
	ld.volatile.shared.f32 	%f29, [%r4];
	add.f32 	%f30, %f28, %f29;
	st.volatile.shared.f32 	[%r4], %f30;
	setp.ne.s32 	%p6, %r1, 0;
	@%p6 bra 	$L__BB4_11;
	ld.shared.f32 	%f31, [sdata];
	cvta.to.global.u64 	%rd6, %rd2;
	mul.wide.u32 	%rd7, %r2, 4;
	add.s64 	%rd8, %rd6, %rd7;
	st.global.f32 	[%rd8], %f31;
$L__BB4_11:
	ret;

}


// ===== COMPILED SASS (sm_100) =====

	.target	sm_100

	.elftype	@"ET_EXEC"


//--------------------- .note.nv.tkinfo           --------------------------
	.section	.note.nv.tkinfo,"",@"SHT_NOTE"
	.sectionflags	@"SHF_NOTE_NV_TKINFO"
	.tkinfo
        /*0018*/ 	.word	0x00000002
        /*0030*/ 	.string	""
        /*0030*/ 	.string	"ptxas"
        /*0030*/ 	.string	"Cuda compilation tools, release 13.0, V13.0.88"
        /*0030*/ 	.string	"Build cuda_13.0.r13.0/compiler.36424714_0"
        /*0030*/ 	.string	"-arch sm_100 -m 64 "



//--------------------- .note.nv.cuinfo           --------------------------
	.section	.note.nv.cuinfo,"",@"SHT_NOTE"
	.sectionflags	@"SHF_NOTE_NV_CUINFO"
        /*0018*/ 	.short	0x0002
        /*001a*/ 	.short	0x0064
        /*001c*/ 	.short	0x0082
	.zero		2


//--------------------- .nv.info                  --------------------------
	.section	.nv.info,"",@"SHT_CUDA_INFO"
	.align	4


	//----- nvinfo : EIATTR_REGCOUNT
	.align		4
        /*0000*/ 	.byte	0x04, 0x2f
        /*0002*/ 	.short	(.L_1 - .L_0)
	.align		4
.L_0:
        /*0004*/ 	.word	index@(_Z11reductionV0PfS_i)
        /*0008*/ 	.word	0x0000000b


	//----- nvinfo : EIATTR_FRAME_SIZE
	.align		4
.L_1:
        /*000c*/ 	.byte	0x04, 0x11
        /*000e*/ 	.short	(.L_3 - .L_2)
	.align		4
.L_2:
        /*0010*/ 	.word	index@(_Z11reductionV0PfS_i)
        /*0014*/ 	.word	0x00000000


	//----- nvinfo : EIATTR_REGCOUNT
	.align		4
.L_3:
        /*0018*/ 	.byte	0x04, 0x2f
        /*001a*/ 	.short	(.L_5 - .L_4)
	.align		4
.L_4:
        /*001c*/ 	.word	index@(_Z11reductionV1PfS_i)
        /*0020*/ 	.word	0x0000000b


	//----- nvinfo : EIATTR_FRAME_SIZE
	.align		4
.L_5:
        /*0024*/ 	.byte	0x04, 0x11
        /*0026*/ 	.short	(.L_7 - .L_6)
	.align		4
.L_6:
        /*0028*/ 	.word	index@(_Z11reductionV1PfS_i)
        /*002c*/ 	.word	0x00000000


	//----- nvinfo : EIATTR_REGCOUNT
	.align		4
.L_7:
        /*0030*/ 	.byte	0x04, 0x2f
        /*0032*/ 	.short	(.L_9 - .L_8)
	.align		4
.L_8:
        /*0034*/ 	.word	index@(_Z11reductionV2PfS_i)
        /*0038*/ 	.word	0x00000010


	//----- nvinfo : EIATTR_FRAME_SIZE
	.align		4
.L_9:
        /*003c*/ 	.byte	0x04, 0x11
        /*003e*/ 	.short	(.L_11 - .L_10)
	.align		4
.L_10:
        /*0040*/ 	.word	index@(_Z11reductionV2PfS_i)
        /*0044*/ 	.word	0x00000000


	//----- nvinfo : EIATTR_REGCOUNT
	.align		4
.L_11:
        /*0048*/ 	.byte	0x04, 0x2f
        /*004a*/ 	.short	(.L_13 - .L_12)
	.align		4
.L_12:
        /*004c*/ 	.word	index@(_Z11reductionV3PfS_i)
        /*0050*/ 	.word	0x0000000d


	//----- nvinfo : EIATTR_FRAME_SIZE
	.align		4
.L_13:
        /*0054*/ 	.byte	0x04, 0x11
        /*0056*/ 	.short	(.L_15 - .L_14)
	.align		4
.L_14:
        /*0058*/ 	.word	index@(_Z11reductionV3PfS_i)
        /*005c*/ 	.word	0x00000000


	//----- nvinfo : EIATTR_REGCOUNT
	.align		4
.L_15:
        /*0060*/ 	.byte	0x04, 0x2f
        /*0062*/ 	.short	(.L_17 - .L_16)
	.align		4
.L_16:
        /*0064*/ 	.word	index@(_Z11reductionV4ILi256EEvPfS0_i)
        /*0068*/ 	.word	0x0000000c


	//----- nvinfo : EIATTR_FRAME_SIZE
	.align		4
.L_17:
        /*006c*/ 	.byte	0x04, 0x11
        /*006e*/ 	.short	(.L_19 - .L_18)
	.align		4
.L_18:
        /*0070*/ 	.word	index@(_Z11reductionV4ILi256EEvPfS0_i)
        /*0074*/ 	.word	0x00000000


	//----- nvinfo : EIATTR_MIN_STACK_SIZE
	.align		4
.L_19:
        /*0078*/ 	.byte	0x04, 0x12
        /*007a*/ 	.short	(.L_21 - .L_20)
	.align		4
.L_20:
        /*007c*/ 	.word	index@(_Z11reductionV4ILi256EEvPfS0_i)
        /*0080*/ 	.word	0x00000000


	//----- nvinfo : EIATTR_MIN_STACK_SIZE
	.align		4
.L_21:
        /*0084*/ 	.byte	0x04, 0x12
        /*0086*/ 	.short	(.L_23 - .L_22)
	.align		4
.L_22:
        /*0088*/ 	.word	index@(_Z11reductionV3PfS_i)
        /*008c*/ 	.word	0x00000000


	//----- nvinfo : EIATTR_MIN_STACK_SIZE
	.align		4
.L_23:
        /*0090*/ 	.byte	0x04, 0x12
        /*0092*/ 	.short	(.L_25 - .L_24)
	.align		4
.L_24:
        /*0094*/ 	.word	index@(_Z11reductionV2PfS_i)
        /*0098*/ 	.word	0x00000000


	//----- nvinfo : EIATTR_MIN_STACK_SIZE
	.align		4
.L_25:
        /*009c*/ 	.byte	0x04, 0x12
        /*009e*/ 	.short	(.L_27 - .L_26)
	.align		4
.L_26:
        /*00a0*/ 	.word	index@(_Z11reductionV1PfS_i)
        /*00a4*/ 	.word	0x00000000


	//----- nvinfo : EIATTR_MIN_STACK_SIZE
	.align		4
.L_27:
        /*00a8*/ 	.byte	0x04, 0x12
        /*00aa*/ 	.short	(.L_29 - .L_28)
	.align		4
.L_28:
        /*00ac*/ 	.word	index@(_Z11reductionV0PfS_i)
        /*00b0*/ 	.word	0x00000000
.L_29:


//--------------------- .nv.compat                --------------------------
	.section	.nv.compat,"",@"SHT_CUDA_COMPAT_INFO"
	.align	4
        /*0000*/ 	.byte	0x02, 0x09, 0x00, 0x00, 0x02, 0x02, 0x01, 0x00, 0x02, 0x05, 0x05, 0x00, 0x03, 0x07, 0x01, 0x01
        /*0010*/ 	.byte	0x02, 0x03, 0x00, 0x00, 0x02, 0x06, 0x01, 0x00, 0x04, 0x0b, 0x08, 0x00, 0x09, 0x00, 0x00, 0x00
        /*0020*/ 	.byte	0x00, 0x00, 0x00, 0x00


//--------------------- .nv.info._Z11reductionV4ILi256EEvPfS0_i --------------------------
	.section	.nv.info._Z11reductionV4ILi256EEvPfS0_i,"",@"SHT_CUDA_INFO"
	.sectionflags	@""
	.align	4


	//----- nvinfo : EIATTR_CUDA_API_VERSION
	.align		4
        /*0000*/ 	.byte	0x04, 0x37
        /*0002*/ 	.short	(.L_31 - .L_30)
.L_30:
        /*0004*/ 	.word	0x00000082


	//----- nvinfo : EIATTR_KPARAM_INFO
	.align		4
.L_31:
        /*0008*/ 	.byte	0x04, 0x17
        /*000a*/ 	.short	(.L_33 - .L_32)
.L_32:
        /*000c*/ 	.word	0x00000000
        /*0010*/ 	.short	0x0002
        /*0012*/ 	.short	0x0010
        /*0014*/ 	.byte	0x00, 0xf0, 0x11, 0x00


	//----- nvinfo : EIATTR_KPARAM_INFO
	.align		4
.L_33:
        /*0018*/ 	.byte	0x04, 0x17
        /*001a*/ 	.short	(.L_35 - .L_34)
.L_34:
        /*001c*/ 	.word	0x00000000
        /*0020*/ 	.short	0x0001
        /*0022*/ 	.short	0x0008
        /*0024*/ 	.byte	0x00, 0xf5, 0x21, 0x00


	//----- nvinfo : EIATTR_KPARAM_INFO
	.align		4
.L_35:
        /*0028*/ 	.byte	0x04, 0x17
        /*002a*/ 	.short	(.L_37 - .L_36)
.L_36:
        /*002c*/ 	.word	0x00000000
        /*0030*/ 	.short	0x0000
        /*0032*/ 	.short	0x0000
        /*0034*/ 	.byte	0x00, 0xf5, 0x21, 0x00


	//----- nvinfo : EIATTR_SPARSE_MMA_MASK
	.align		4
.L_37:
        /*0038*/ 	.byte	0x03, 0x50
        /*003a*/ 	.short	0x0000


	//----- nvinfo : EIATTR_MAXREG_COUNT
	.align		4
        /*003c*/ 	.byte	0x03, 0x1b
        /*003e*/ 	.short	0x00ff


	//----- nvinfo : EIATTR_NUM_BARRIERS
	.align		4
        /*0040*/ 	.byte	0x02, 0x4c
        /*0042*/ 	.byte	0x01
	.zero		1


	//----- nvinfo : EIATTR_MERCURY_ISA_VERSION
	.align		4
        /*0044*/ 	.byte	0x03, 0x5f
        /*0046*/ 	.short	0x0101


	//----- nvinfo : EIATTR_VRC_CTA_INIT_COUNT
	.align		4
        /*0048*/ 	.byte	0x02, 0x4a
	.zero		1
	.zero		1


	//----- nvinfo : EIATTR_EXIT_INSTR_OFFSETS
	.align		4
        /*004c*/ 	.byte	0x04, 0x1c
        /*004e*/ 	.short	(.L_39 - .L_38)


	//   ....[0]....
.L_38:
        /*0050*/ 	.word	0x00000220


	//   ....[1]....
        /*0054*/ 	.word	0x000003c0


	//   ....[2]....
        /*0058*/ 	.word	0x00000410


	//----- nvinfo : EIATTR_CBANK_PARAM_SIZE
	.align		4
.L_39:
        /*005c*/ 	.byte	0x03, 0x19
        /*005e*/ 	.short	0x0014


	//----- nvinfo : EIATTR_PARAM_CBANK
	.align		4
        /*0060*/ 	.byte	0x04, 0x0a
        /*0062*/ 	.short	(.L_41 - .L_40)
	.align		4
.L_40:
        /*0064*/ 	.word	index@(.nv.constant0._Z11reductionV4ILi256EEvPfS0_i)
        /*0068*/ 	.short	0x0380
        /*006a*/ 	.short	0x0014


	//----- nvinfo : EIATTR_SW_WAR
	.align		4
.L_41:
        /*006c*/ 	.byte	0x04, 0x36
        /*006e*/ 	.short	(.L_43 - .L_42)
.L_42:
        /*0070*/ 	.word	0x00000008
.L_43:


//--------------------- .nv.info._Z11reductionV3PfS_i --------------------------
	.section	.nv.info._Z11reductionV3PfS_i,"",@"SHT_CUDA_INFO"
	.sectionflags	@""
	.align	4


	//----- nvinfo : EIATTR_CUDA_API_VERSION
	.align		4
        /*0000*/ 	.byte	0x04, 0x37
        /*0002*/ 	.short	(.L_45 - .L_44)
.L_44:
        /*0004*/ 	.word	0x00000082


	//----- nvinfo : EIATTR_KPARAM_INFO
	.align		4
.L_45:
        /*0008*/ 	.byte	0x04, 0x17
        /*000a*/ 	.short	(.L_47 - .L_46)
.L_46:
        /*000c*/ 	.word	0x00000000
        /*0010*/ 	.short	0x0002
        /*0012*/ 	.short	0x0010
        /*0014*/ 	.byte	0x00, 0xf0, 0x11, 0x00


	//----- nvinfo : EIATTR_KPARAM_INFO
	.align		4
.L_47:
        /*0018*/ 	.byte	0x04, 0x17
        /*001a*/ 	.short	(.L_49 - .L_48)
.L_48:
        /*001c*/ 	.word	0x00000000
        /*0020*/ 	.short	0x0001
        /*0022*/ 	.short	0x0008
        /*0024*/ 	.byte	0x00, 0xf5, 0x21, 0x00


	//----- nvinfo : EIATTR_KPARAM_INFO
	.align		4
.L_49:
        /*0028*/ 	.byte	0x04, 0x17
        /*002a*/ 	.short	(.L_51 - .L_50)
.L_50:
        /*002c*/ 	.word	0x00000000
        /*0030*/ 	.short	0x0000
        /*0032*/ 	.short	0x0000
        /*0034*/ 	.byte	0x00, 0xf5, 0x21, 0x00


	//----- nvinfo : EIATTR_SPARSE_MMA_MASK
	.align		4
.L_51:
        /*0038*/ 	.byte	0x03, 0x50
        /*003a*/ 	.short	0x0000


	//----- nvinfo : EIATTR_MAXREG_COUNT
	.align		4
        /*003c*/ 	.byte	0x03, 0x1b
        /*003e*/ 	.short	0x00ff


	//----- nvinfo : EIATTR_NUM_BARRIERS
	.align		4
        /*0040*/ 	.byte	0x02, 0x4c
        /*0042*/ 	.byte	0x01
	.zero		1


	//----- nvinfo : EIATTR_MERCURY_ISA_VERSION
	.align		4
        /*0044*/ 	.byte	0x03, 0x5f
        /*0046*/ 	.short	0x0101


	//----- nvinfo : EIATTR_VRC_CTA_INIT_COUNT
	.align		4
        /*0048*/ 	.byte	0x02, 0x4a
	.zero		1
	.zero		1


	//----- nvinfo : EIATTR_EXIT_INSTR_OFFSETS
	.align		4
        /*004c*/ 	.byte	0x04, 0x1c
        /*004e*/ 	.short	(.L_53 - .L_52)


	//   ....[0]....
.L_52:
        /*0050*/ 	.word	0x00000280


	//   ....[1]....
        /*0054*/ 	.word	0x00000520


	//   ....[2]....
        /*0058*/ 	.word	0x000005a0


	//----- nvinfo : EIATTR_CBANK_PARAM_SIZE
	.align		4
.L_53:
        /*005c*/ 	.byte	0x03, 0x19
        /*005e*/ 	.short	0x0014


	//----- nvinfo : EIATTR_PARAM_CBANK
	.align		4
        /*0060*/ 	.byte	0x04, 0x0a
        /*0062*/ 	.short	(.L_55 - .L_54)
	.align		4
.L_54:
        /*0064*/ 	.word	index@(.nv.constant0._Z11reductionV3PfS_i)
        /*0068*/ 	.short	0x0380
        /*006a*/ 	.short	0x0014


	//----- nvinfo : EIATTR_SW_WAR
	.align		4
.L_55:
        /*006c*/ 	.byte	0x04, 0x36
        /*006e*/ 	.short	(.L_57 - .L_56)
.L_56:
        /*0070*/ 	.word	0x00000008
.L_57:


//--------------------- .nv.info._Z11reductionV2PfS_i --------------------------
	.section	.nv.info._Z11reductionV2PfS_i,"",@"SHT_CUDA_INFO"
	.sectionflags	@""
	.align	4


	//----- nvinfo : EIATTR_CUDA_API_VERSION
	.align		4
        /*0000*/ 	.byte	0x04, 0x37
        /*0002*/ 	.short	(.L_59 - .L_58)
.L_58:
        /*0004*/ 	.word	0x00000082


	//----- nvinfo : EIATTR_KPARAM_INFO
	.align		4
.L_59:
        /*0008*/ 	.byte	0x04, 0x17
        /*000a*/ 	.short	(.L_61 - .L_60)
.L_60:
        /*000c*/ 	.word	0x00000000
        /*0010*/ 	.short	0x0002
        /*0012*/ 	.short	0x0010
        /*0014*/ 	.byte	0x00, 0xf0, 0x11, 0x00


	//----- nvinfo : EIATTR_KPARAM_INFO
	.align		4
.L_61:
        /*0018*/ 	.byte	0x04, 0x17
        /*001a*/ 	.short	(.L_63 - .L_62)
.L_62:
        /*001c*/ 	.word	0x00000000
        /*0020*/ 	.short	0x0001
        /*0022*/ 	.short	0x0008
        /*0024*/ 	.byte	0x00, 0xf5, 0x21, 0x00


	//----- nvinfo : EIATTR_KPARAM_INFO
	.align		4
.L_63:
        /*0028*/ 	.byte	0x04, 0x17
        /*002a*/ 	.short	(.L_65 - .L_64)
.L_64:
        /*002c*/ 	.word	0x00000000
        /*0030*/ 	.short	0x0000
        /*0032*/ 	.short	0x0000
        /*0034*/ 	.byte	0x00, 0xf5, 0x21, 0x00


	//----- nvinfo : EIATTR_SPARSE_MMA_MASK
	.align		4
.L_65:
        /*0038*/ 	.byte	0x03, 0x50
        /*003a*/ 	.short	0x0000


	//----- nvinfo : EIATTR_MAXREG_COUNT
	.align		4
        /*003c*/ 	.byte	0x03, 0x1b
        /*003e*/ 	.short	0x00ff


	//----- nvinfo : EIATTR_NUM_BARRIERS
	.align		4
        /*0040*/ 	.byte	0x02, 0x4c
        /*0042*/ 	.byte	0x01
	.zero		1


	//----- nvinfo : EIATTR_MERCURY_ISA_VERSION
	.align		4
        /*0044*/ 	.byte	0x03, 0x5f
        /*0046*/ 	.short	0x0101


	//----- nvinfo : EIATTR_VRC_CTA_INIT_COUNT
	.align		4
        /*0048*/ 	.byte	0x02, 0x4a
	.zero		1
	.zero		1


	//----- nvinfo : EIATTR_EXIT_INSTR_OFFSETS
	.align		4
        /*004c*/ 	.byte	0x04, 0x1c
        /*004e*/ 	.short	(.L_67 - .L_66)


	//   ....[0]....
.L_66:
        /*0050*/ 	.word	0x00000280


	//   ....[1]....
        /*0054*/ 	.word	0x00000300


	//----- nvinfo : EIATTR_CBANK_PARAM_SIZE
	.align		4
.L_67:
        /*0058*/ 	.byte	0x03, 0x19
        /*005a*/ 	.short	0x0014


	//----- nvinfo : EIATTR_PARAM_CBANK
	.align		4
        /*005c*/ 	.byte	0x04, 0x0a
        /*005e*/ 	.short	(.L_69 - .L_68)
	.align		4
.L_68:
        /*0060*/ 	.word	index@(.nv.constant0._Z11reductionV2PfS_i)
        /*0064*/ 	.short	0x0380
        /*0066*/ 	.short	0x0014


	//----- nvinfo : EIATTR_SW_WAR
	.align		4
.L_69:
        /*0068*/ 	.byte	0x04, 0x36
        /*006a*/ 	.short	(.L_71 - .L_70)
.L_70:
        /*006c*/ 	.word	0x00000008
.L_71:


//--------------------- .nv.info._Z11reductionV1PfS_i --------------------------
	.section	.nv.info._Z11reductionV1PfS_i,"",@"SHT_CUDA_INFO"
	.sectionflags	@""
	.align	4


	//----- nvinfo : EIATTR_CUDA_API_VERSION
	.align		4
        /*0000*/ 	.byte	0x04, 0x37
        /*0002*/ 	.short	(.L_73 - .L_72)
.L_72:
        /*0004*/ 	.word	0x00000082


	//----- nvinfo : EIATTR_KPARAM_INFO
	.align		4
.L_73:
        /*0008*/ 	.byte	0x04, 0x17
        /*000a*/ 	.short	(.L_75 - .L_74)
.L_74:
        /*000c*/ 	.word	0x00000000
        /*0010*/ 	.short	0x0002
        /*0012*/ 	.short	0x0010
        /*0014*/ 	.byte	0x00, 0xf0, 0x11, 0x00


	//----- nvinfo : EIATTR_KPARAM_INFO
	.align		4
.L_75:
        /*0018*/ 	.byte	0x04, 0x17
        /*001a*/ 	.short	(.L_77 - .L_76)
.L_76:
        /*001c*/ 	.word	0x00000000
        /*0020*/ 	.short	0x0001
        /*0022*/ 	.short	0x0008
        /*0024*/ 	.byte	0x00, 0xf5, 0x21, 0x00


	//----- nvinfo : EIATTR_KPARAM_INFO
	.align		4
.L_77:
        /*0028*/ 	.byte	0x04, 0x17
        /*002a*/ 	.short	(.L_79 - .L_78)
.L_78:
        /*002c*/ 	.word	0x00000000
        /*0030*/ 	.short	0x0000
        /*0032*/ 	.short	0x0000
        /*0034*/ 	.byte	0x00, 0xf5, 0x21, 0x00


	//----- nvinfo : EIATTR_SPARSE_MMA_MASK
	.align		4
.L_79:
        /*0038*/ 	.byte	0x03, 0x50
        /*003a*/ 	.short	0x0000


	//----- nvinfo : EIATTR_MAXREG_COUNT
	.align		4
        /*003c*/ 	.byte	0x03, 0x1b
        /*003e*/ 	.short	0x00ff


	//----- nvinfo : EIATTR_NUM_BARRIERS
	.align		4
        /*0040*/ 	.byte	0x02, 0x4c
        /*0042*/ 	.byte	0x01
	.zero		1


	//----- nvinfo : EIATTR_MERCURY_ISA_VERSION
	.align		4
        /*0044*/ 	.byte	0x03, 0x5f
        /*0046*/ 	.short	0x0101


	//----- nvinfo : EIATTR_VRC_CTA_INIT_COUNT
	.align		4
        /*0048*/ 	.byte	0x02, 0x4a
	.zero		1
	.zero		1


	//----- nvinfo : EIATTR_EXIT_INSTR_OFFSETS
	.align		4
        /*004c*/ 	.byte	0x04, 0x1c
        /*004e*/ 	.short	(.L_81 - .L_80)


	//   ....[0]....
.L_80:
        /*0050*/ 	.word	0x00000210


	//   ....[1]....
        /*0054*/ 	.word	0x00000290


	//----- nvinfo : EIATTR_CBANK_PARAM_SIZE
	.align		4
.L_81:
        /*0058*/ 	.byte	0x03, 0x19
        /*005a*/ 	.short	0x0014


	//----- nvinfo : EIATTR_PARAM_CBANK
	.align		4
        /*005c*/ 	.byte	0x04, 0x0a
        /*005e*/ 	.short	(.L_83 - .L_82)
	.align		4
.L_82:
        /*0060*/ 	.word	index@(.nv.constant0._Z11reductionV1PfS_i)
        /*0064*/ 	.short	0x0380
        /*0066*/ 	.short	0x0014


	//----- nvinfo : EIATTR_SW_WAR
	.align		4
.L_83:
        /*0068*/ 	.byte	0x04, 0x36
        /*006a*/ 	.short	(.L_85 - .L_84)
.L_84:
        /*006c*/ 	.word	0x00000008
.L_85:


//--------------------- .nv.info._Z11reductionV0PfS_i --------------------------
	.section	.nv.info._Z11reductionV0PfS_i,"",@"SHT_CUDA_INFO"
	.sectionflags	@""
	.align	4


	//----- nvinfo : EIATTR_CUDA_API_VERSION
	.align		4
        /*0000*/ 	.byte	0x04, 0x37
        /*0002*/ 	.short	(.L_87 - .L_86)
.L_86:
        /*0004*/ 	.word	0x00000082


	//----- nvinfo : EIATTR_KPARAM_INFO
	.align		4
.L_87:
        /*0008*/ 	.byte	0x04, 0x17
        /*000a*/ 	.short	(.L_89 - .L_88)
.L_88:
        /*000c*/ 	.word	0x00000000
        /*0010*/ 	.short	0x0002
        /*0012*/ 	.short	0x0010
        /*0014*/ 	.byte	0x00, 0xf0, 0x11, 0x00


	//----- nvinfo : EIATTR_KPARAM_INFO
	.align		4
.L_89:
        /*0018*/ 	.byte	0x04, 0x17
        /*001a*/ 	.short	(.L_91 - .L_90)
.L_90:
        /*001c*/ 	.word	0x00000000
        /*0020*/ 	.short	0x0001
        /*0022*/ 	.short	0x0008
        /*0024*/ 	.byte	0x00, 0xf5, 0x21, 0x00


	//----- nvinfo : EIATTR_KPARAM_INFO
	.align		4
.L_91:
        /*0028*/ 	.byte	0x04, 0x17
        /*002a*/ 	.short	(.L_93 - .L_92)
.L_92:
        /*002c*/ 	.word	0x00000000
        /*0030*/ 	.short	0x0000
        /*0032*/ 	.short	0x0000
        /*0034*/ 	.byte	0x00, 0xf5, 0x21, 0x00


	//----- nvinfo : EIATTR_SPARSE_MMA_MASK
	.align		4
.L_93:
        /*0038*/ 	.byte	0x03, 0x50
        /*003a*/ 	.short	0x0000


	//----- nvinfo : EIATTR_MAXREG_COUNT
	.align		4
        /*003c*/ 	.byte	0x03, 0x1b
        /*003e*/ 	.short	0x00ff


	//----- nvinfo : EIATTR_NUM_BARRIERS
	.align		4
        /*0040*/ 	.byte	0x02, 0x4c
        /*0042*/ 	.byte	0x01
	.zero		1


	//----- nvinfo : EIATTR_MERCURY_ISA_VERSION
	.align		4
        /*0044*/ 	.byte	0x03, 0x5f
        /*0046*/ 	.short	0x0101


	//----- nvinfo : EIATTR_VRC_CTA_INIT_COUNT
	.align		4
        /*0048*/ 	.byte	0x02, 0x4a
	.zero		1
	.zero		1


	//----- nvinfo : EIATTR_EXIT_INSTR_OFFSETS
	.align		4
        /*004c*/ 	.byte	0x04, 0x1c
        /*004e*/ 	.short	(.L_95 - .L_94)


	//   ....[0]....
.L_94:
        /*0050*/ 	.word	0x00000220


	//   ....[1]....
        /*0054*/ 	.word	0x000002a0


	//----- nvinfo : EIATTR_CBANK_PARAM_SIZE
	.align		4
.L_95:
        /*0058*/ 	.byte	0x03, 0x19
        /*005a*/ 	.short	0x0014


	//----- nvinfo : EIATTR_PARAM_CBANK
	.align		4
        /*005c*/ 	.byte	0x04, 0x0a
        /*005e*/ 	.short	(.L_97 - .L_96)
	.align		4
.L_96:
        /*0060*/ 	.word	index@(.nv.constant0._Z11reductionV0PfS_i)
        /*0064*/ 	.short	0x0380
        /*0066*/ 	.short	0x0014


	//----- nvinfo : EIATTR_SW_WAR
	.align		4
.L_97:
        /*0068*/ 	.byte	0x04, 0x36
        /*006a*/ 	.short	(.L_99 - .L_98)
.L_98:
        /*006c*/ 	.word	0x00000008
.L_99:


//--------------------- .nv.callgraph             --------------------------
	.section	.nv.callgraph,"",@"SHT_CUDA_CALLGRAPH"
	.align	4
	.sectionentsize	8
	.align		4
        /*0000*/ 	.word	0x00000000
	.align		4
        /*0004*/ 	.word	0xffffffff
	.align		4
        /*0008*/ 	.word	0x00000000
	.align		4
        /*000c*/ 	.word	0xfffffffe
	.align		4
        /*0010*/ 	.word	0x00000000
	.align		4
        /*0014*/ 	.word	0xfffffffd
	.align		4
        /*0018*/ 	.word	0x00000000
	.align		4
        /*001c*/ 	.word	0xfffffffc


//--------------------- .text._Z11reductionV4ILi256EEvPfS0_i --------------------------
	.section	.text._Z11reductionV4ILi256EEvPfS0_i,"ax",@progbits
	.align	128
        .global         _Z11reductionV4ILi256EEvPfS0_i
        .type           _Z11reductionV4ILi256EEvPfS0_i,@function
        .size           _Z11reductionV4ILi256EEvPfS0_i,(.L_x_23 - _Z11reductionV4ILi256EEvPfS0_i)
        .other          _Z11reductionV4ILi256EEvPfS0_i,@"STO_CUDA_ENTRY STV_DEFAULT"
_Z11reductionV4ILi256EEvPfS0_i:
.text._Z11reductionV4ILi256EEvPfS0_i:
[----:B------:R-:W-:Y:S01]  /*0000*/  LDC R1, c[0x0][0x37c] ;  /* 0x0000df00ff017b82 */ /* 0x000fe20000000800 */
[----:B------:R-:W0:Y:S01]  /*0010*/  S2R R3, SR_TID.X ;  /* 0x0000000000037919 */ /* 0x000e220000002100 */
[----:B------:R-:W1:Y:S06]  /*0020*/  LDCU UR4, c[0x0][0x390] ;  /* 0x00007200ff0477ac */ /* 0x000e6c0008000800 */
[----:B------:R-:W2:Y:S01]  /*0030*/  LDC.64 R4, c[0x0][0x380] ;  /* 0x0000e000ff047b82 */ /* 0x000ea20000000a00 */
[----:B------:R-:W0:Y:S01]  /*0040*/  S2R R0, SR_CTAID.X ;  /* 0x0000000000007919 */ /* 0x000e220000002500 */
[----:B------:R-:W3:Y:S01]  /*0050*/  LDCU.64 UR6, c[0x0][0x358] ;  /* 0x00006b00ff0677ac */ /* 0x000ee20008000a00 */
[----:B0-----:R-:W-:-:S04]  /*0060*/  LEA R7, R0, R3, 0x9 ;  /* 0x0000000300077211 */ /* 0x001fc800078e48ff */
[C---:B------:R-:W-:Y:S01]  /*0070*/  IADD3 R2, PT, PT, R7.reuse, 0x100, RZ ;  /* 0x0000010007027810 */ /* 0x040fe20007ffe0ff */
[C---:B--2---:R-:W-:Y:S01]  /*0080*/  IMAD.WIDE R4, R7.reuse, 0x4, R4 ;  /* 0x0000000407047825 */ /* 0x044fe200078e0204 */
[----:B-1----:R-:W-:Y:S02]  /*0090*/  ISETP.GE.AND P0, PT, R7, UR4, PT ;  /* 0x0000000407007c0c */ /* 0x002fe4000bf06270 */
[----:B------:R-:W-:Y:S01]  /*00a0*/  ISETP.GE.AND P1, PT, R2, UR4, PT ;  /* 0x0000000402007c0c */ /* 0x000fe2000bf26270 */
[----:B------:R-:W-:-:S10]  /*00b0*/  HFMA2 R2, -RZ, RZ, 0, 0 ;  /* 0x00000000ff027431 */ /* 0x000fd400000001ff */
[----:B---3--:R-:W2:Y:S04]  /*00c0*/  @!P0 LDG.E R2, desc[UR6][R4.64] ;  /* 0x0000000604028981 */ /* 0x008ea8000c1e1900 */
[----:B------:R-:W2:Y:S01]  /*00d0*/  @!P1 LDG.E R7, desc[UR6][R4.64+0x400] ;  /* 0x0004000604079981 */ /* 0x000ea2000c1e1900 */
[----:B------:R-:W0:Y:S01]  /*00e0*/  S2UR UR5, SR_CgaCtaId ;  /* 0x00000000000579c3 */ /* 0x000e220000008800 */
[----:B------:R-:W-:Y:S01]  /*00f0*/  UMOV UR4, 0x400 ;  /* 0x0000040000047882 */ /* 0x000fe20000000000 */
[----:B------:R-:W-:Y:S01]  /*0100*/  ISETP.GT.U32.AND P0, PT, R3, 0x7f, PT ;  /* 0x0000007f0300780c */ /* 0x000fe20003f04070 */
[----:B0-----:R-:W-:-:S06]  /*0110*/  ULEA UR4, UR5, UR4, 0x18 ;  /* 0x0000000405047291 */ /* 0x001fcc000f8ec0ff */
[C---:B------:R-:W-:Y:S01]  /*0120*/  LEA R9, R3.reuse, UR4, 0x2 ;  /* 0x0000000403097c11 */ /* 0x040fe2000f8e10ff */
[----:B--2---:R-:W-:Y:S01]  /*0130*/  @!P1 FADD R2, R2, R7 ;  /* 0x0000000702029221 */ /* 0x004fe20000000000 */
[----:B------:R-:W-:-:S04]  /*0140*/  ISETP.GT.U32.AND P1, PT, R3, 0x3f, PT ;  /* 0x0000003f0300780c */ /* 0x000fc80003f24070 */
[----:B------:R-:W-:Y:S01]  /*0150*/  STS [R9], R2 ;  /* 0x0000000209007388 */ /* 0x000fe20000000800 */
[----:B------:R-:W-:Y:S06]  /*0160*/  BAR.SYNC.DEFER_BLOCKING 0x0 ;  /* 0x0000000000007b1d */ /* 0x000fec0000010000 */
[----:B------:R-:W-:Y:S04]  /*0170*/  @!P0 LDS R6, [R9+0x200] ;  /* 0x0002000009068984 */ /* 0x000fe80000000800 */
[----:B------:R-:W0:Y:S02]  /*0180*/  @!P0 LDS R7, [R9] ;  /* 0x0000000009078984 */ /* 0x000e240000000800 */
[----:B0-----:R-:W-:-:S05]  /*0190*/  @!P0 FADD R6, R6, R7 ;  /* 0x0000000706068221 */ /* 0x001fca0000000000 */
[----:B------:R-:W-:Y:S01]  /*01a0*/  @!P0 STS [R9], R6 ;  /* 0x0000000609008388 */ /* 0x000fe20000000800 */
[----:B------:R-:W-:Y:S01]  /*01b0*/  BAR.SYNC.DEFER_BLOCKING 0x0 ;  /* 0x0000000000007b1d */ /* 0x000fe20000010000 */
[----:B------:R-:W-:-:S05]  /*01c0*/  ISETP.GT.U32.AND P0, PT, R3, 0x1f, PT ;  /* 0x0000001f0300780c */ /* 0x000fca0003f04070 */
[----:B------:R-:W-:Y:S04]  /*01d0*/  @!P1 LDS R4, [R9+0x100] ;  /* 0x0001000009049984 */ /* 0x000fe80000000800 */
[----:B------:R-:W0:Y:S02]  /*01e0*/  @!P1 LDS R5, [R9] ;  /* 0x0000000009059984 */ /* 0x000e240000000800 */
[----:B0-----:R-:W-:-:S05]  /*01f0*/  @!P1 FADD R4, R4, R5 ;  /* 0x0000000504049221 */ /* 0x001fca0000000000 */
[----:B------:R0:W-:Y:S01]  /*0200*/  @!P1 STS [R9], R4 ;  /* 0x0000000409009388 */ /* 0x0001e20000000800 */
[----:B------:R-:W-:Y:S06]  /*0210*/  BAR.SYNC.DEFER_BLOCKING 0x0 ;  /* 0x0000000000007b1d */ /* 0x000fec0000010000 */
[----:B------:R-:W-:Y:S05]  /*0220*/  @P0 EXIT ;  /* 0x000000000000094d */ /* 0x000fea0003800000 */
[----:B------:R-:W-:Y:S01]  /*0230*/  LDS R2, [R9+0x80] ;  /* 0x0000800009027984 */ /* 0x000fe20000000800 */
[----:B------:R-:W-:-:S03]  /*0240*/  ISETP.NE.AND P0, PT, R3, RZ, PT ;  /* 0x000000ff0300720c */ /* 0x000fc60003f05270 */
[----:B------:R-:W1:Y:S02]  /*0250*/  LDS R5, [R9] ;  /* 0x0000000009057984 */ /* 0x000e640000000800 */
[----:B-1----:R-:W-:-:S05]  /*0260*/  FADD R2, R2, R5 ;  /* 0x0000000502027221 */ /* 0x002fca0000000000 */
[----:B------:R-:W-:Y:S04]  /*0270*/  STS [R9], R2 ;  /* 0x0000000209007388 */ /* 0x000fe80000000800 */
[----:B0-----:R-:W-:Y:S04]  /*0280*/  LDS R4, [R9+0x40] ;  /* 0x0000400009047984 */ /* 0x001fe80000000800 */
[----:B------:R-:W0:Y:S02]  /*0290*/  LDS R5, [R9] ;  /* 0x0000000009057984 */ /* 0x000e240000000800 */
[----:B0-----:R-:W-:-:S05]  /*02a0*/  FADD R4, R4, R5 ;  /* 0x0000000504047221 */ /* 0x001fca0000000000 */
[----:B------:R-:W-:Y:S04]  /*02b0*/  STS [R9], R4 ;  /* 0x0000000409007388 */ /* 0x000fe80000000800 */
[----:B------:R-:W-:Y:S04]  /*02c0*/  LDS R5, [R9+0x20] ;  /* 0x0000200009057984 */ /* 0x000fe80000000800 */
        /* <DEDUP_REMOVED lines=14> */
[----:B------:R0:W-:Y:S01]  /*03b0*/  STS [R9], R4 ;  /* 0x0000000409007388 */ /* 0x0001e20000000800 */
[----:B------:R-:W-:Y:S05]  /*03c0*/  @P0 EXIT ;  /* 0x000000000000094d */ /* 0x000fea0003800000 */
[----:B------:R-:W1:Y:S01]  /*03d0*/  LDS R5, [UR4] ;  /* 0x00000004ff057984 */ /* 0x000e620008000800 */
[----:B------:R-:W2:Y:S02]  /*03e0*/  LDC.64 R2, c[0x0][0x388] ;  /* 0x0000e200ff027b82 */ /* 0x000ea40000000a00 */
[----:B--2---:R-:W-:-:S05]  /*03f0*/  IMAD.WIDE.U32 R2, R0, 0x4, R2 ;  /* 0x0000000400027825 */ /* 0x004fca00078e0002 */
[----:B-1----:R-:W-:Y:S01]  /*0400*/  STG.E desc[UR6][R2.64], R5 ;  /* 0x0000000502007986 */ /* 0x002fe2000c101906 */
[----:B------:R-:W-:Y:S05]  /*0410*/  EXIT ;  /* 0x000000000000794d */ /* 0x000fea0003800000 */
.L_x_0:
[----:B------:R-:W-:-:S00]  /*0420*/  BRA `(.L_x_0) ;  /* 0xfffffffc00fc7947 */ /* 0x000fc0000383ffff */
[----:B------:R-:W-:-:S00]  /*0430*/  NOP ;  /* 0x0000000000007918 */ /* 0x000fc00000000000 */
        /* <DEDUP_REMOVED lines=12> */
.L_x_23:


//--------------------- .text._Z11reductionV3PfS_i --------------------------
	.section	.text._Z11reductionV3PfS_i,"ax",@progbits
	.align	128
        .global         _Z11reductionV3PfS_i
        .type           _Z11reductionV3PfS_i,@function
        .size           _Z11reductionV3PfS_i,(.L_x_24 - _Z11reductionV3PfS_i)
        .other          _Z11reductionV3PfS_i,@"STO_CUDA_ENTRY STV_DEFAULT"
_Z11reductionV3PfS_i:
.text._Z11reductionV3PfS_i:
[----:B------:R-:W-:Y:S01]  /*0000*/  LDC R1, c[0x0][0x37c] ;  /* 0x0000df00ff017b82 */ /* 0x000fe20000000800 */
[----:B------:R-:W0:Y:S07]  /*0010*/  S2R R0, SR_CTAID.X ;  /* 0x0000000000007919 */ /* 0x000e2e0000002500 */
[----:B------:R-:W0:Y:S01]  /*0020*/  LDC R10, c[0x0][0x360] ;  /* 0x0000d800ff0a7b82 */ /* 0x000e220000000800 */
[----:B------:R-:W1:Y:S01]  /*0030*/  LDCU UR4, c[0x0][0x390] ;  /* 0x00007200ff0477ac */ /* 0x000e620008000800 */
[----:B------:R-:W2:Y:S01]  /*0040*/  S2R R2, SR_TID.X ;  /* 0x0000000000027919 */ /* 0x000ea20000002100 */
[----:B------:R-:W3:Y:S01]  /*0050*/  LDCU.64 UR6, c[0x0][0x358] ;  /* 0x00006b00ff0677ac */ /* 0x000ee20008000a00 */
[----:B0-----:R-:W-:-:S04]  /*0060*/  IMAD R3, R0, R10, RZ ;  /* 0x0000000a00037224 */ /* 0x001fc800078e02ff */
[----:B--2---:R-:W-:-:S04]  /*0070*/  IMAD R3, R3, 0x2, R2 ;  /* 0x0000000203037824 */ /* 0x004fc800078e0202 */
[C---:B------:R-:W-:Y:S01]  /*0080*/  IMAD.IADD R9, R3.reuse, 0x1, R10 ;  /* 0x0000000103097824 */ /* 0x040fe200078e020a */
[----:B-1----:R-:W-:-:S04]  /*0090*/  ISETP.GE.AND P0, PT, R3, UR4, PT ;  /* 0x0000000403007c0c */ /* 0x002fc8000bf06270 */
[----:B------:R-:W-:-:S09]  /*00a0*/  ISETP.GE.U32.AND P1, PT, R9, UR4, PT ;  /* 0x0000000409007c0c */ /* 0x000fd2000bf26070 */
[----:B------:R-:W0:Y:S08]  /*00b0*/  @!P0 LDC.64 R4, c[0x0][0x380] ;  /* 0x0000e000ff048b82 */ /* 0x000e300000000a00 */
[----:B------:R-:W1:Y:S01]  /*00c0*/  @!P1 LDC.64 R6, c[0x0][0x380] ;  /* 0x0000e000ff069b82 */ /* 0x000e620000000a00 */
[----:B0-----:R-:W-:-:S04]  /*00d0*/  @!P0 IMAD.WIDE R4, R3, 0x4, R4 ;  /* 0x0000000403048825 */ /* 0x001fc800078e0204 */
[----:B------:R-:W-:Y:S02]  /*00e0*/  HFMA2 R3, -RZ, RZ, 0, 0 ;  /* 0x00000000ff037431 */ /* 0x000fe400000001ff */
[----:B-1----:R-:W-:-:S04]  /*00f0*/  @!P1 IMAD.WIDE.U32 R6, R9, 0x4, R6 ;  /* 0x0000000409069825 */ /* 0x002fc800078e0006 */
[----:B---3--:R-:W2:Y:S04]  /*0100*/  @!P0 LDG.E R3, desc[UR6][R4.64] ;  /* 0x0000000604038981 */ /* 0x008ea8000c1e1900 */
[----:B------:R-:W2:Y:S01]  /*0110*/  @!P1 LDG.E R6, desc[UR6][R6.64] ;  /* 0x0000000606069981 */ /* 0x000ea2000c1e1900 */
[----:B------:R-:W0:Y:S01]  /*0120*/  S2UR UR5, SR_CgaCtaId ;  /* 0x00000000000579c3 */ /* 0x000e220000008800 */
[----:B------:R-:W-:Y:S01]  /*0130*/  UMOV UR4, 0x400 ;  /* 0x0000040000047882 */ /* 0x000fe20000000000 */
[----:B------:R-:W-:Y:S01]  /*0140*/  ISETP.GE.U32.AND P0, PT, R10, 0x42, PT ;  /* 0x000000420a00780c */ /* 0x000fe20003f06070 */
[----:B0-----:R-:W-:-:S06]  /*0150*/  ULEA UR4, UR5, UR4, 0x18 ;  /* 0x0000000405047291 */ /* 0x001fcc000f8ec0ff */
[C---:B------:R-:W-:Y:S01]  /*0160*/  LEA R8, R2.reuse, UR4, 0x2 ;  /* 0x0000000402087c11 */ /* 0x040fe2000f8e10ff */
[----:B--2---:R-:W-:Y:S01]  /*0170*/  @!P1 FADD R3, R3, R6 ;  /* 0x0000000603039221 */ /* 0x004fe20000000000 */
[----:B------:R-:W-:-:S04]  /*0180*/  ISETP.GT.U32.AND P1, PT, R2, 0x1f, PT ;  /* 0x0000001f0200780c */ /* 0x000fc80003f24070 */
[----:B------:R0:W-:Y:S01]  /*0190*/  STS [R8], R3 ;  /* 0x0000000308007388 */ /* 0x0001e20000000800 */
[----:B------:R-:W-:Y:S06]  /*01a0*/  BAR.SYNC.DEFER_BLOCKING 0x0 ;  /* 0x0000000000007b1d */ /* 0x000fec0000010000 */
[----:B------:R-:W-:Y:S05]  /*01b0*/  @!P0 BRA `(.L_x_1) ;  /* 0x0000000000308947 */ /* 0x000fea0003800000 */
[----:B0-----:R-:W-:-:S07]  /*01c0*/  IMAD.MOV.U32 R3, RZ, RZ, R10 ;  /* 0x000000ffff037224 */ /* 0x001fce00078e000a */
.L_x_2:
[----:B------:R-:W-:-:S04]  /*01d0*/  SHF.R.U32.HI R7, RZ, 0x1, R3 ;  /* 0x00000001ff077819 */ /* 0x000fc80000011603 */
[----:B------:R-:W-:-:S13]  /*01e0*/  ISETP.GE.U32.AND P0, PT, R2, R7, PT ;  /* 0x000000070200720c */ /* 0x000fda0003f06070 */
[----:B------:R-:W-:Y:S01]  /*01f0*/  @!P0 LEA R4, R7, R8, 0x2 ;  /* 0x0000000807048211 */ /* 0x000fe200078e10ff */
[----:B------:R-:W-:Y:S05]  /*0200*/  @!P0 LDS R5, [R8] ;  /* 0x0000000008058984 */ /* 0x000fea0000000800 */
[----:B------:R-:W0:Y:S02]  /*0210*/  @!P0 LDS R4, [R4] ;  /* 0x0000000004048984 */ /* 0x000e240000000800 */
[----:B0-----:R-:W-:-:S05]  /*0220*/  @!P0 FADD R5, R4, R5 ;  /* 0x0000000504058221 */ /* 0x001fca0000000000 */
[----:B------:R1:W-:Y:S01]  /*0230*/  @!P0 STS [R8], R5 ;  /* 0x0000000508008388 */ /* 0x0003e20000000800 */
[----:B------:R-:W-:Y:S01]  /*0240*/  BAR.SYNC.DEFER_BLOCKING 0x0 ;  /* 0x0000000000007b1d */ /* 0x000fe20000010000 */
[----:B------:R-:W-:Y:S01]  /*0250*/  ISETP.GT.U32.AND P0, PT, R3, 0x83, PT ;  /* 0x000000830300780c */ /* 0x000fe20003f04070 */
[----:B------:R-:W-:-:S12]  /*0260*/  IMAD.MOV.U32 R3, RZ, RZ, R7 ;  /* 0x000000ffff037224 */ /* 0x000fd800078e0007 */
[----:B-1----:R-:W-:Y:S05]  /*0270*/  @P0 BRA `(.L_x_2) ;  /* 0xfffffffc00d40947 */ /* 0x002fea000383ffff */
.L_x_1:
[----:B------:R-:W-:Y:S05]  /*0280*/  @P1 EXIT ;  /* 0x000000000000194d */ /* 0x000fea0003800000 */
[----:B------:R-:W-:-:S13]  /*0290*/  ISETP.GE.U32.AND P0, PT, R10, 0x40, PT ;  /* 0x000000400a00780c */ /* 0x000fda0003f06070 */
[----:B0-----:R-:W-:Y:S04]  /*02a0*/  @P0 LDS R3, [R8+0x80] ;  /* 0x0000800008030984 */ /* 0x001fe80000000800 */
[----:B------:R-:W0:Y:S02]  /*02b0*/  @P0 LDS R4, [R8] ;  /* 0x0000000008040984 */ /* 0x000e240000000800 */
[----:B0-----:R-:W-:-:S05]  /*02c0*/  @P0 FADD R3, R3, R4 ;  /* 0x0000000403030221 */ /* 0x001fca0000000000 */
[----:B------:R0:W-:Y:S01]  /*02d0*/  @P0 STS [R8], R3 ;  /* 0x0000000308000388 */ /* 0x0001e20000000800 */
[----:B------:R-:W-:Y:S05]  /*02e0*/  @P0 BRA `(.L_x_3) ;  /* 0x0000000000080947 */ /* 0x000fea0003800000 */
[----:B------:R-:W-:-:S13]  /*02f0*/  ISETP.GE.U32.AND P0, PT, R10, 0x20, PT ;  /* 0x000000200a00780c */ /* 0x000fda0003f06070 */
[----:B------:R-:W-:Y:S05]  /*0300*/  @!P0 BRA `(.L_x_4) ;  /* 0x0000000000148947 */ /* 0x000fea0003800000 */
.L_x_3:
[----:B0-----:R-:W-:Y:S04]  /*0310*/  LDS R3, [R8+0x40] ;  /* 0x0000400008037984 */ /* 0x001fe80000000800 */
[----:B------:R-:W0:Y:S02]  /*0320*/  LDS R4, [R8] ;  /* 0x0000000008047984 */ /* 0x000e240000000800 */
[----:B0-----:R-:W-:-:S05]  /*0330*/  FADD R3, R3, R4 ;  /* 0x0000000403037221 */ /* 0x001fca0000000000 */
[----:B------:R0:W-:Y:S01]  /*0340*/  STS [R8], R3 ;  /* 0x0000000308007388 */ /* 0x0001e20000000800 */
[----:B------:R-:W-:Y:S05]  /*0350*/  BRA `(.L_x_5) ;  /* 0x0000000000087947 */ /* 0x000fea0003800000 */
.L_x_4:
[----:B------:R-:W-:-:S13]  /*0360*/  ISETP.GE.U32.AND P0, PT, R10, 0x10, PT ;  /* 0x000000100a00780c */ /* 0x000fda0003f06070 */
[----:B------:R-:W-:Y:S05]  /*0370*/  @!P0 BRA `(.L_x_6) ;  /* 0x0000000000148947 */ /* 0x000fea0003800000 */
.L_x_5:
[----:B0-----:R-:W-:Y:S04]  /*0380*/  LDS R3, [R8+0x20] ;  /* 0x0000200008037984 */ /* 0x001fe80000000800 */
[----:B------:R-:W0:Y:S02]  /*0390*/  LDS R4, [R8] ;  /* 0x0000000008047984 */ /* 0x000e240000000800 */
[----:B0-----:R-:W-:-:S05]  /*03a0*/  FADD R3, R3, R4 ;  /* 0x0000000403037221 */ /* 0x001fca0000000000 */
[----:B------:R0:W-:Y:S01]  /*03b0*/  STS [R8], R3 ;  /* 0x0000000308007388 */ /* 0x0001e20000000800 */
[----:B------:R-:W-:Y:S05]  /*03c0*/  BRA `(.L_x_7) ;  /* 0x0000000000087947 */ /* 0x000fea0003800000 */
.L_x_6:
[----:B------:R-:W-:-:S13]  /*03d0*/  ISETP.GE.U32.AND P0, PT, R10, 0x8, PT ;  /* 0x000000080a00780c */ /* 0x000fda0003f06070 */
[----:B------:R-:W-:Y:S05]  /*03e0*/  @!P0 BRA `(.L_x_8) ;  /* 0x0000000000148947 */ /* 0x000fea0003800000 */
.L_x_7:
[----:B0-----:R-:W-:Y:S04]  /*03f0*/  LDS R3, [R8+0x10] ;  /* 0x0000100008037984 */ /* 0x001fe80000000800 */
[----:B------:R-:W0:Y:S02]  /*0400*/  LDS R4, [R8] ;  /* 0x0000000008047984 */ /* 0x000e240000000800 */
[----:B0-----:R-:W-:-:S05]  /*0410*/  FADD R3, R3, R4 ;  /* 0x0000000403037221 */ /* 0x001fca0000000000 */
[----:B------:R0:W-:Y:S01]  /*0420*/  STS [R8], R3 ;  /* 0x0000000308007388 */ /* 0x0001e20000000800 */
[----:B------:R-:W-:Y:S05]  /*0430*/  BRA `(.L_x_9) ;  /* 0x0000000000087947 */ /* 0x000fea0003800000 */
.L_x_8:
[----:B------:R-:W-:-:S13]  /*0440*/  ISETP.GE.U32.AND P0, PT, R10, 0x4, PT ;  /* 0x000000040a00780c */ /* 0x000fda0003f06070 */
[----:B------:R-:W-:Y:S05]  /*0450*/  @!P0 BRA `(.L_x_10) ;  /* 0x0000000000148947 */ /* 0x000fea0003800000 */
.L_x_9:
[----:B0-----:R-:W-:Y:S04]  /*0460*/  LDS R3, [R8+0x8] ;  /* 0x0000080008037984 */ /* 0x001fe80000000800 */
[----:B------:R-:W0:Y:S02]  /*0470*/  LDS R4, [R8] ;  /* 0x0000000008047984 */ /* 0x000e240000000800 */
[----:B0-----:R-:W-:-:S05]  /*0480*/  FADD R3, R3, R4 ;  /* 0x0000000403037221 */ /* 0x001fca0000000000 */
[----:B------:R0:W-:Y:S01]  /*0490*/  STS [R8], R3 ;  /* 0x0000000308007388 */ /* 0x0001e20000000800 */
[----:B------:R-:W-:Y:S05]  /*04a0*/  BRA `(.L_x_11) ;  /* 0x0000000000087947 */ /* 0x000fea0003800000 */
.L_x_10:
[----:B------:R-:W-:-:S13]  /*04b0*/  ISETP.GE.U32.AND P0, PT, R10, 0x2, PT ;  /* 0x000000020a00780c */ /* 0x000fda0003f06070 */
[----:B------:R-:W-:Y:S05]  /*04c0*/  @!P0 BRA `(.L_x_12) ;  /* 0x0000000000108947 */ /* 0x000fea0003800000 */
.L_x_11:
[----:B0-----:R-:W-:Y:S04]  /*04d0*/  LDS R3, [R8+0x4] ;  /* 0x0000040008037984 */ /* 0x001fe80000000800 */
[----:B------:R-:W0:Y:S02]  /*04e0*/  LDS R4, [R8] ;  /* 0x0000000008047984 */ /* 0x000e240000000800 */
[----:B0-----:R-:W-:-:S05]  /*04f0*/  FADD R3, R3, R4 ;  /* 0x0000000403037221 */ /* 0x001fca0000000000 */
[----:B------:R1:W-:Y:S02]  /*0500*/  STS [R8], R3 ;  /* 0x0000000308007388 */ /* 0x0003e40000000800 */
.L_x_12:
[----:B------:R-:W-:-:S13]  /*0510*/  ISETP.NE.AND P0, PT, R2, RZ, PT ;  /* 0x000000ff0200720c */ /* 0x000fda0003f05270 */
[----:B------:R-:W-:Y:S05]  /*0520*/  @P0 EXIT ;  /* 0x000000000000094d */ /* 0x000fea0003800000 */
[----:B------:R-:W2:Y:S01]  /*0530*/  S2UR UR5, SR_CgaCtaId ;  /* 0x00000000000579c3 */ /* 0x000ea20000008800 */
[----:B------:R-:W-:-:S07]  /*0540*/  UMOV UR4, 0x400 ;  /* 0x0000040000047882 */ /* 0x000fce0000000000 */
[----:B01----:R-:W0:Y:S01]  /*0550*/  LDC.64 R2, c[0x0][0x388] ;  /* 0x0000e200ff027b82 */ /* 0x003e220000000a00 */
[----:B--2---:R-:W-:Y:S01]  /*0560*/  ULEA UR4, UR5, UR4, 0x18 ;  /* 0x0000000405047291 */ /* 0x004fe2000f8ec0ff */
[----:B0-----:R-:W-:-:S08]  /*0570*/  IMAD.WIDE.U32 R2, R0, 0x4, R2 ;  /* 0x0000000400027825 */ /* 0x001fd000078e0002 */
[----:B------:R-:W0:Y:S04]  /*0580*/  LDS R5, [UR4] ;  /* 0x00000004ff057984 */ /* 0x000e280008000800 */
[----:B0-----:R-:W-:Y:S01]  /*0590*/  STG.E desc[UR6][R2.64], R5 ;  /* 0x0000000502007986 */ /* 0x001fe2000c101906 */
[----:B------:R-:W-:Y:S05]  /*05a0*/  EXIT ;  /* 0x000000000000794d */ /* 0x000fea0003800000 */
.L_x_13:
        /* <DEDUP_REMOVED lines=13> */
.L_x_24:


//--------------------- .text._Z11reductionV2PfS_i --------------------------
	.section	.text._Z11reductionV2PfS_i,"ax",@progbits
	.align	128
        .global         _Z11reductionV2PfS_i
        .type           _Z11reductionV2PfS_i,@function
        .size           _Z11reductionV2PfS_i,(.L_x_25 - _Z11reductionV2PfS_i)
        .other          _Z11reductionV2PfS_i,@"STO_CUDA_ENTRY STV_DEFAULT"
_Z11reductionV2PfS_i:
.text._Z11reductionV2PfS_i:
[----:B------:R-:W-:Y:S01]  /*0000*/  LDC R1, c[0x0][0x37c] ;  /* 0x0000df00ff017b82 */ /* 0x000fe20000000800 */
[----:B------:R-:W0:Y:S01]  /*0010*/  S2R R11, SR_CTAID.X ;  /* 0x00000000000b7919 */ /* 0x000e220000002500 */
[----:B------:R-:W1:Y:S01]  /*0020*/  LDCU UR4, c[0x0][0x360] ;  /* 0x00006c00ff0477ac */ /* 0x000e620008000800 */
[----:B------:R-:W2:Y:S01]  /*0030*/  S2R R9, SR_TID.X ;  /* 0x0000000000097919 */ /* 0x000ea20000002100 */
[----:B------:R-:W3:Y:S01]  /*0040*/  LDCU UR5, c[0x0][0x390] ;  /* 0x00007200ff0577ac */ /* 0x000ee20008000800 */
[----:B------:R-:W4:Y:S01]  /*0050*/  LDCU.64 UR6, c[0x0][0x358] ;  /* 0x00006b00ff0677ac */ /* 0x000f220008000a00 */
[----:B-1----:R-:W-:Y:S02]  /*0060*/  IMAD.U32 R6, RZ, RZ, UR4 ;  /* 0x00000004ff067e24 */ /* 0x002fe4000f8e00ff */
[----:B0-----:R-:W-:-:S04]  /*0070*/  IMAD R0, R11, UR4, RZ ;  /* 0x000000040b007c24 */ /* 0x001fc8000f8e02ff */
[----:B--2---:R-:W-:Y:S02]  /*0080*/  IMAD R7, R0, 0x2, R9 ;  /* 0x0000000200077824 */ /* 0x004fe400078e0209 */
[----:B------:R-:W-:-:S03]  /*0090*/  IMAD.MOV.U32 R0, RZ, RZ, RZ ;  /* 0x000000ffff007224 */ /* 0x000fc600078e00ff */
[C---:B------:R-:W-:Y:S02]  /*00a0*/  IADD3 R13, PT, PT, R7.reuse, R6, RZ ;  /* 0x00000006070d7210 */ /* 0x040fe40007ffe0ff */
[----:B---3--:R-:W-:Y:S02]  /*00b0*/  ISETP.GE.AND P0, PT, R7, UR5, PT ;  /* 0x0000000507007c0c */ /* 0x008fe4000bf06270 */
[----:B------:R-:W-:-:S11]  /*00c0*/  ISETP.GE.U32.AND P1, PT, R13, UR5, PT ;  /* 0x000000050d007c0c */ /* 0x000fd6000bf26070 */
[----:B------:R-:W0:Y:S08]  /*00d0*/  @!P0 LDC.64 R2, c[0x0][0x380] ;  /* 0x0000e000ff028b82 */ /* 0x000e300000000a00 */
[----:B------:R-:W1:Y:S01]  /*00e0*/  @!P1 LDC.64 R4, c[0x0][0x380] ;  /* 0x0000e000ff049b82 */ /* 0x000e620000000a00 */
[----:B0-----:R-:W-:-:S05]  /*00f0*/  @!P0 IMAD.WIDE R2, R7, 0x4, R2 ;  /* 0x0000000407028825 */ /* 0x001fca00078e0202 */
[----:B----4-:R-:W2:Y:S01]  /*0100*/  @!P0 LDG.E R0, desc[UR6][R2.64] ;  /* 0x0000000602008981 */ /* 0x010ea2000c1e1900 */
[----:B-1----:R-:W-:-:S06]  /*0110*/  @!P1 IMAD.WIDE.U32 R4, R13, 0x4, R4 ;  /* 0x000000040d049825 */ /* 0x002fcc00078e0004 */
[----:B------:R-:W2:Y:S01]  /*0120*/  @!P1 LDG.E R5, desc[UR6][R4.64] ;  /* 0x0000000604059981 */ /* 0x000ea2000c1e1900 */
[----:B------:R-:W0:Y:S01]  /*0130*/  S2UR UR5, SR_CgaCtaId ;  /* 0x00000000000579c3 */ /* 0x000e220000008800 */
[----:B------:R-:W-:Y:S01]  /*0140*/  UMOV UR4, 0x400 ;  /* 0x0000040000047882 */ /* 0x000fe20000000000 */
[----:B------:R-:W-:Y:S01]  /*0150*/  ISETP.GE.U32.AND P0, PT, R6, 0x2, PT ;  /* 0x000000020600780c */ /* 0x000fe20003f06070 */
[----:B0-----:R-:W-:-:S06]  /*0160*/  ULEA UR4, UR5, UR4, 0x18 ;  /* 0x0000000405047291 */ /* 0x001fcc000f8ec0ff */
[C---:B------:R-:W-:Y:S01]  /*0170*/  LEA R7, R9.reuse, UR4, 0x2 ;  /* 0x0000000409077c11 */ /* 0x040fe2000f8e10ff */
[----:B--2---:R-:W-:Y:S01]  /*0180*/  @!P1 FADD R0, R0, R5 ;  /* 0x0000000500009221 */ /* 0x004fe20000000000 */
[----:B------:R-:W-:-:S04]  /*0190*/  ISETP.NE.AND P1, PT, R9, RZ, PT ;  /* 0x000000ff0900720c */ /* 0x000fc80003f25270 */
[----:B------:R0:W-:Y:S01]  /*01a0*/  STS [R7], R0 ;  /* 0x0000000007007388 */ /* 0x0001e20000000800 */
[----:B------:R-:W-:Y:S06]  /*01b0*/  BAR.SYNC.DEFER_BLOCKING 0x0 ;  /* 0x0000000000007b1d */ /* 0x000fec0000010000 */
[----:B------:R-:W-:Y:S05]  /*01c0*/  @!P0 BRA `(.L_x_14) ;  /* 0x00000000002c8947 */ /* 0x000fea0003800000 */
.L_x_15:
[----:B------:R-:W-:-:S04]  /*01d0*/  SHF.R.U32.HI R4, RZ, 0x1, R6 ;  /* 0x00000001ff047819 */ /* 0x000fc80000011606 */
[----:B------:R-:W-:-:S13]  /*01e0*/  ISETP.GE.U32.AND P0, PT, R9, R4, PT ;  /* 0x000000040900720c */ /* 0x000fda0003f06070 */
[----:B0-----:R-:W-:Y:S01]  /*01f0*/  @!P0 LEA R0, R4, R7, 0x2 ;  /* 0x0000000704008211 */ /* 0x001fe200078e10ff */
        /* <DEDUP_REMOVED lines=8> */
.L_x_14:
[----:B------:R-:W-:Y:S05]  /*0280*/  @P1 EXIT ;  /* 0x000000000000194d */ /* 0x000fea0003800000 */
[----:B------:R-:W1:Y:S01]  /*0290*/  S2UR UR5, SR_CgaCtaId ;  /* 0x00000000000579c3 */ /* 0x000e620000008800 */
[----:B------:R-:W-:-:S07]  /*02a0*/  UMOV UR4, 0x400 ;  /* 0x0000040000047882 */ /* 0x000fce0000000000 */
[----:B------:R-:W2:Y:S01]  /*02b0*/  LDC.64 R2, c[0x0][0x388] ;  /* 0x0000e200ff027b82 */ /* 0x000ea20000000a00 */
[----:B-1----:R-:W-:Y:S01]  /*02c0*/  ULEA UR4, UR5, UR4, 0x18 ;  /* 0x0000000405047291 */ /* 0x002fe2000f8ec0ff */
[----:B--2---:R-:W-:-:S08]  /*02d0*/  IMAD.WIDE.U32 R2, R11, 0x4, R2 ;  /* 0x000000040b027825 */ /* 0x004fd000078e0002 */
[----:B------:R-:W1:Y:S04]  /*02e0*/  LDS R5, [UR4] ;  /* 0x00000004ff057984 */ /* 0x000e680008000800 */
[----:B-1----:R-:W-:Y:S01]  /*02f0*/  STG.E desc[UR6][R2.64], R5 ;  /* 0x0000000502007986 */ /* 0x002fe2000c101906 */
[----:B------:R-:W-:Y:S05]  /*0300*/  EXIT ;  /* 0x000000000000794d */ /* 0x000fea0003800000 */
.L_x_16:
        /* <DEDUP_REMOVED lines=15> */
.L_x_25:


//--------------------- .text._Z11reductionV1PfS_i --------------------------
	.section	.text._Z11reductionV1PfS_i,"ax",@progbits
	.align	128
        .global         _Z11reductionV1PfS_i
        .type           _Z11reductionV1PfS_i,@function
        .size           _Z11reductionV1PfS_i,(.L_x_26 - _Z11reductionV1PfS_i)
        .other          _Z11reductionV1PfS_i,@"STO_CUDA_ENTRY STV_DEFAULT"
_Z11reductionV1PfS_i:
.text._Z11reductionV1PfS_i:
[----:B------:R-:W-:Y:S01]  /*0000*/  LDC R1, c[0x0][0x37c] ;  /* 0x0000df00ff017b82 */ /* 0x000fe20000000800 */
[----:B------:R-:W0:Y:S01]  /*0010*/  S2R R6, SR_TID.X ;  /* 0x0000000000067919 */ /* 0x000e220000002100 */
[----:B------:R-:W0:Y:S01]  /*0020*/  LDCU UR8, c[0x0][0x360] ;  /* 0x00006c00ff0877ac */ /* 0x000e220008000800 */
[----:B------:R-:W-:Y:S01]  /*0030*/  IMAD.MOV.U32 R4, RZ, RZ, RZ ;  /* 0x000000ffff047224 */ /* 0x000fe200078e00ff */
[----:B------:R-:W0:Y:S01]  /*0040*/  S2R R7, SR_CTAID.X ;  /* 0x0000000000077919 */ /* 0x000e220000002500 */
[----:B------:R-:W1:Y:S01]  /*0050*/  LDCU UR4, c[0x0][0x390] ;  /* 0x00007200ff0477ac */ /* 0x000e620008000800 */
[----:B------:R-:W2:Y:S01]  /*0060*/  LDCU.64 UR6, c[0x0][0x358] ;  /* 0x00006b00ff0677ac */ /* 0x000ea20008000a00 */
[----:B0-----:R-:W-:-:S05]  /*0070*/  IMAD R5, R7, UR8, R6 ;  /* 0x0000000807057c24 */ /* 0x001fca000f8e0206 */
[----:B-1----:R-:W-:-:S13]  /*0080*/  ISETP.GE.AND P0, PT, R5, UR4, PT ;  /* 0x0000000405007c0c */ /* 0x002fda000bf06270 */
[----:B------:R-:W0:Y:S02]  /*0090*/  @!P0 LDC.64 R2, c[0x0][0x380] ;  /* 0x0000e000ff028b82 */ /* 0x000e240000000a00 */
[----:B0-----:R-:W-:-:S05]  /*00a0*/  @!P0 IMAD.WIDE R2, R5, 0x4, R2 ;  /* 0x0000000405028825 */ /* 0x001fca00078e0202 */
[----:B--2---:R-:W2:Y:S01]  /*00b0*/  @!P0 LDG.E R4, desc[UR6][R2.64] ;  /* 0x0000000602048981 */ /* 0x004ea2000c1e1900 */
[----:B------:R-:W0:Y:S01]  /*00c0*/  S2UR UR5, SR_CgaCtaId ;  /* 0x00000000000579c3 */ /* 0x000e220000008800 */
[----:B------:R-:W-:Y:S01]  /*00d0*/  IMAD.U32 R0, RZ, RZ, UR8 ;  /* 0x00000008ff007e24 */ /* 0x000fe2000f8e00ff */
[----:B------:R-:W-:Y:S01]  /*00e0*/  UMOV UR4, 0x400 ;  /* 0x0000040000047882 */ /* 0x000fe20000000000 */
[----:B------:R-:W-:-:S03]  /*00f0*/  ISETP.NE.AND P0, PT, R6, RZ, PT ;  /* 0x000000ff0600720c */ /* 0x000fc60003f05270 */
[----:B------:R-:W-:Y:S01]  /*0100*/  ISETP.GE.U32.AND P1, PT, R0, 0x2, PT ;  /* 0x000000020000780c */ /* 0x000fe20003f26070 */
[----:B0-----:R-:W-:-:S06]  /*0110*/  ULEA UR4, UR5, UR4, 0x18 ;  /* 0x0000000405047291 */ /* 0x001fcc000f8ec0ff */
[----:B------:R-:W-:-:S05]  /*0120*/  LEA R5, R6, UR4, 0x2 ;  /* 0x0000000406057c11 */ /* 0x000fca000f8e10ff */
[----:B--2---:R0:W-:Y:S01]  /*0130*/  STS [R5], R4 ;  /* 0x0000000405007388 */ /* 0x0041e20000000800 */
[----:B------:R-:W-:Y:S06]  /*0140*/  BAR.SYNC.DEFER_BLOCKING 0x0 ;  /* 0x0000000000007b1d */ /* 0x000fec0000010000 */
[----:B------:R-:W-:Y:S05]  /*0150*/  @!P1 BRA `(.L_x_17) ;  /* 0x00000000002c9947 */ /* 0x000fea0003800000 */
.L_x_18:
        /* <DEDUP_REMOVED lines=11> */
.L_x_17:
[----:B------:R-:W-:Y:S05]  /*0210*/  @P0 EXIT ;  /* 0x000000000000094d */ /* 0x000fea0003800000 */
[----:B------:R-:W1:Y:S01]  /*0220*/  S2UR UR5, SR_CgaCtaId ;  /* 0x00000000000579c3 */ /* 0x000e620000008800 */
[----:B------:R-:W-:-:S07]  /*0230*/  UMOV UR4, 0x400 ;  /* 0x0000040000047882 */ /* 0x000fce0000000000 */
[----:B------:R-:W2:Y:S01]  /*0240*/  LDC.64 R2, c[0x0][0x388] ;  /* 0x0000e200ff027b82 */ /* 0x000ea20000000a00 */
[----:B-1----:R-:W-:Y:S01]  /*0250*/  ULEA UR4, UR5, UR4, 0x18 ;  /* 0x0000000405047291 */ /* 0x002fe2000f8ec0ff */
[----:B--2---:R-:W-:-:S08]  /*0260*/  IMAD.WIDE.U32 R2, R7, 0x4, R2 ;  /* 0x0000000407027825 */ /* 0x004fd000078e0002 */
[----:B0-----:R-:W0:Y:S04]  /*0270*/  LDS R5, [UR4] ;  /* 0x00000004ff057984 */ /* 0x001e280008000800 */
[----:B0-----:R-:W-:Y:S01]  /*0280*/  STG.E desc[UR6][R2.64], R5 ;  /* 0x0000000502007986 */ /* 0x001fe2000c101906 */
[----:B------:R-:W-:Y:S05]  /*0290*/  EXIT ;  /* 0x000000000000794d */ /* 0x000fea0003800000 */
.L_x_19:
        /* <DEDUP_REMOVED lines=14> */
.L_x_26:


//--------------------- .text._Z11reductionV0PfS_i --------------------------
	.section	.text._Z11reductionV0PfS_i,"ax",@progbits
	.align	128
        .global         _Z11reductionV0PfS_i
        .type           _Z11reductionV0PfS_i,@function
        .size           _Z11reductionV0PfS_i,(.L_x_27 - _Z11reductionV0PfS_i)
        .other          _Z11reductionV0PfS_i,@"STO_CUDA_ENTRY STV_DEFAULT"
_Z11reductionV0PfS_i:
.text._Z11reductionV0PfS_i:
        /* <DEDUP_REMOVED lines=13> */
[----:B------:R-:W-:Y:S01]  /*00d0*/  UMOV UR4, 0x400 ;  /* 0x0000040000047882 */ /* 0x000fe20000000000 */
[----:B------:R-:W-:Y:S01]  /*00e0*/  UISETP.GE.U32.AND UP0, UPT, UR8, 0x2, UPT ;  /* 0x000000020800788c */ /* 0x000fe2000bf06070 */
[----:B------:R-:W-:Y:S01]  /*00f0*/  ISETP.NE.AND P0, PT, R7, RZ, PT ;  /* 0x000000ff0700720c */ /* 0x000fe20003f05270 */
[----:B0-----:R-:W-:-:S06]  /*0100*/  ULEA UR4, UR5, UR4, 0x18 ;  /* 0x0000000405047291 */ /* 0x001fcc000f8ec0ff */
[----:B------:R-:W-:-:S05]  /*0110*/  LEA R5, R7, UR4, 0x2 ;  /* 0x0000000407057c11 */ /* 0x000fca000f8e10ff */
[----:B--2---:R0:W-:Y:S01]  /*0120*/  STS [R5], R0 ;  /* 0x0000000005007388 */ /* 0x0041e20000000800 */
[----:B------:R-:W-:Y:S06]  /*0130*/  BAR.SYNC.DEFER_BLOCKING 0x0 ;  /* 0x0000000000007b1d */ /* 0x000fec0000010000 */
[----:B------:R-:W-:Y:S05]  /*0140*/  BRA.U !UP0, `(.L_x_20) ;  /* 0x0000000108347547 */ /* 0x000fea000b800000 */
[----:B0-----:R-:W-:-:S07]  /*0150*/  IMAD.MOV.U32 R0, RZ, RZ, 0x1 ;  /* 0x00000001ff007424 */ /* 0x001fce00078e00ff */
.L_x_21:
[----:B------:R-:W-:-:S05]  /*0160*/  SHF.L.U32 R8, R0, 0x1, RZ ;  /* 0x0000000100087819 */ /* 0x000fca00000006ff */
[----:B------:R-:W-:-:S05]  /*0170*/  VIADD R2, R8, 0xffffffff ;  /* 0xffffffff08027836 */ /* 0x000fca0000000000 */
[----:B------:R-:W-:-:S13]  /*0180*/  LOP3.LUT P1, RZ, R2, R7, RZ, 0xc0, !PT ;  /* 0x0000000702ff7212 */ /* 0x000fda000782c0ff */
[----:B------:R-:W-:Y:S01]  /*0190*/  @!P1 LEA R2, R0, R5, 0x2 ;  /* 0x0000000500029211 */ /* 0x000fe200078e10ff */
[----:B------:R-:W-:Y:S01]  /*01a0*/  @!P1 LDS R3, [R5] ;  /* 0x0000000005039984 */ /* 0x000fe20000000800 */
[----:B------:R-:W-:-:S04]  /*01b0*/  MOV R0, R8 ;  /* 0x0000000800007202 */ /* 0x000fc80000000f00 */
[----:B------:R-:W0:Y:S02]  /*01c0*/  @!P1 LDS R2, [R2] ;  /* 0x0000000002029984 */ /* 0x000e240000000800 */
[----:B0-----:R-:W-:-:S05]  /*01d0*/  @!P1 FADD R4, R2, R3 ;  /* 0x0000000302049221 */ /* 0x001fca0000000000 */
[----:B------:R1:W-:Y:S01]  /*01e0*/  @!P1 STS [R5], R4 ;  /* 0x0000000405009388 */ /* 0x0003e20000000800 */
[----:B------:R-:W-:Y:S01]  /*01f0*/  BAR.SYNC.DEFER_BLOCKING 0x0 ;  /* 0x0000000000007b1d */ /* 0x000fe20000010000 */
[----:B------:R-:W-:-:S13]  /*0200*/  ISETP.GE.U32.AND P1, PT, R8, UR8, PT ;  /* 0x0000000808007c0c */ /* 0x000fda000bf26070 */
[----:B-1----:R-:W-:Y:S05]  /*0210*/  @!P1 BRA `(.L_x_21) ;  /* 0xfffffffc00d09947 */ /* 0x002fea000383ffff */
.L_x_20:
        /* <DEDUP_REMOVED lines=9> */
.L_x_22:
        /* <DEDUP_REMOVED lines=13> */
.L_x_27:


//--------------------- .nv.shared._Z11reductionV4ILi256EEvPfS0_i --------------------------
	.section	.nv.shared._Z11reductionV4ILi256EEvPfS0_i,"aw",@nobits
	.sectionflags	@""
	.align	16
	.zero		1024


//--------------------- .nv.shared.reserved.0     --------------------------
	.section	.nv.shared.reserved.0,"aw",@nobits
	.weak		__nv_reservedSMEM_offset_0_alias
	.size		__nv_reservedSMEM_offset_0_alias, 0, 64
	.other		__nv_reservedSMEM_offset_0_alias,@"STO_CUDA_RESERVED_SHARED STV_DEFAULT"
__nv_reservedSMEM_offset_0_alias:
	.zero		0
	.zero		64


//--------------------- .nv.shared._Z11reductionV3PfS_i --------------------------
	.section	.nv.shared._Z11reductionV3PfS_i,"aw",@nobits
	.sectionflags	@""
	.align	16
	.zero		1024


//--------------------- .nv.shared._Z11reductionV2PfS_i --------------------------
	.section	.nv.shared._Z11reductionV2PfS_i,"aw",@nobits
	.sectionflags	@""
	.align	16
	.zero		1024


//--------------------- .nv.shared._Z11reductionV1PfS_i --------------------------
	.section	.nv.shared._Z11reductionV1PfS_i,"aw",@nobits
	.sectionflags	@""
	.align	16
	.zero		1024


//--------------------- .nv.shared._Z11reductionV0PfS_i --------------------------
	.section	.nv.shared._Z11reductionV0PfS_i,"aw",@nobits
	.sectionflags	@""
	.align	16
	.zero		1024


//--------------------- .nv.constant0._Z11reductionV4ILi256EEvPfS0_i --------------------------
	.section	.nv.constant0._Z11reductionV4ILi256EEvPfS0_i,"a",@progbits
	.sectionflags	@""
	.align	4
.nv.constant0._Z11reductionV4ILi256EEvPfS0_i:
	.zero		916


//--------------------- .nv.constant0._Z11reductionV3PfS_i --------------------------
	.section	.nv.constant0._Z11reductionV3PfS_i,"a",@progbits
	.sectionflags	@""
	.align	4
.nv.constant0._Z11reductionV3PfS_i:
	.zero		916


//--------------------- .nv.constant0._Z11reductionV2PfS_i --------------------------
	.section	.nv.constant0._Z11reductionV2PfS_i,"a",@progbits
	.sectionflags	@""
	.align	4
.nv.constant0._Z11reductionV2PfS_i:
	.zero		916


//--------------------- .nv.constant0._Z11reductionV1PfS_i --------------------------
	.section	.nv.constant0._Z11reductionV1PfS_i,"a",@progbits
	.sectionflags	@""
	.align	4
.nv.constant0._Z11reductionV1PfS_i:
	.zero		916


//--------------------- .nv.constant0._Z11reductionV0PfS_i --------------------------
	.section	.nv.constant0._Z11reductionV0PfS_i,"a",@progbits
	.sectionflags	@""
	.align	4
.nv.constant0._Z11reductionV0PfS_i:
	.zero		916


//--------------------- SYMBOLS --------------------------

	.type		.nv.reservedSmem.offset0,@object
	.size		.nv.reservedSmem.offset0,0x4
	.type		.nv.reservedSmem.cap,@object
	.size		.nv.reservedSmem.cap,0x4
